.version 6.5
.target sm_30
.address_size 64

.visible .entry subc_cc(
	.param .u64 input,
	.param .u64 output
)
{
	.reg .u64 	    in_addr;
    .reg .u64 	    out_addr;
    .reg .s32 	    dst1;
    .reg .s32 	    dst2;
    .reg .s32 	    dst3;
    .reg .b32 	    src1;
    .reg .b32 	    src2;
    .reg .b32 	    src3;
    .reg .b32 	    src4;

	ld.param.u64    in_addr, [input];
    ld.param.u64    out_addr, [output];

    ld.s32          src1, [in_addr];
    ld.s32          src2, [in_addr+4];
    ld.b32          src3, [in_addr+8];
    ld.b32          src4, [in_addr+12];
    sub.cc.s32      dst1, src1, src2;
    subc.cc.s32     dst2, dst1, src3;
    subc.s32        dst3, dst2, src4;
    st.s32          [out_addr], dst1;
    st.s32          [out_addr+4], dst2;
    st.s32          [out_addr+8], dst3;
	ret;
}


// ===== COMPILED SASS (sm_100) =====

	.target	sm_100

	.elftype	@"ET_EXEC"


//--------------------- .note.nv.tkinfo           --------------------------
	.section	.note.nv.tkinfo,"",@"SHT_NOTE"
	.sectionflags	@"SHF_NOTE_NV_TKINFO"
	.tkinfo
        /*0018*/ 	.word	0x00000002
        /*0030*/ 	.string	""
        /*0030*/ 	.string	"ptxas"
        /*0030*/ 	.string	"Cuda compilation tools, release 13.0, V13.0.88"
        /*0030*/ 	.string	"Build cuda_13.0.r13.0/compiler.36424714_0"
        /*0030*/ 	.string	"-arch sm_100 "



//--------------------- .note.nv.cuinfo           --------------------------
	.section	.note.nv.cuinfo,"",@"SHT_NOTE"
	.sectionflags	@"SHF_NOTE_NV_CUINFO"
        /*0018*/ 	.short	0x0002
        /*001a*/ 	.short	0x001e
        /*001c*/ 	.short	0x0082
	.zero		2


//--------------------- .nv.info                  --------------------------
	.section	.nv.info,"",@"SHT_CUDA_INFO"
	.align	4


	//----- nvinfo : EIATTR_REGCOUNT
	.align		4
        /*0000*/ 	.byte	0x04, 0x2f
        /*0002*/ 	.short	(.L_1 - .L_0)
	.align		4
.L_0:
        /*0004*/ 	.word	index@(subc_cc)
        /*0008*/ 	.word	0x0000000e


	//----- nvinfo : EIATTR_FRAME_SIZE
	.align		4
.L_1:
        /*000c*/ 	.byte	0x04, 0x11
        /*000e*/ 	.short	(.L_3 - .L_2)
	.align		4
.L_2:
        /*0010*/ 	.word	index@(subc_cc)
        /*0014*/ 	.word	0x00000000


	//----- nvinfo : EIATTR_MIN_STACK_SIZE
	.align		4
.L_3:
        /*0018*/ 	.byte	0x04, 0x12
        /*001a*/ 	.short	(.L_5 - .L_4)
	.align		4
.L_4:
        /*001c*/ 	.word	index@(subc_cc)
        /*0020*/ 	.word	0x00000000
.L_5:


//--------------------- .nv.compat                --------------------------
	.section	.nv.compat,"",@"SHT_CUDA_COMPAT_INFO"
	.align	4
        /*0000*/ 	.byte	0x02, 0x09, 0x00, 0x00, 0x02, 0x02, 0x01, 0x00, 0x02, 0x05, 0x05, 0x00, 0x03, 0x07, 0x01, 0x01
        /*0010*/ 	.byte	0x02, 0x03, 0x00, 0x00, 0x02, 0x06, 0x01, 0x00, 0x04, 0x0b, 0x08, 0x00, 0x09, 0x00, 0x00, 0x00
        /*0020*/ 	.byte	0x00, 0x00, 0x00, 0x00


//--------------------- .nv.info.subc_cc          --------------------------
	.section	.nv.info.subc_cc,"",@"SHT_CUDA_INFO"
	.sectionflags	@""
	.align	4


	//----- nvinfo : EIATTR_CUDA_API_VERSION
	.align		4
        /*0000*/ 	.byte	0x04, 0x37
        /*0002*/ 	.short	(.L_7 - .L_6)
.L_6:
        /*0004*/ 	.word	0x00000082


	//----- nvinfo : EIATTR_KPARAM_INFO
	.align		4
.L_7:
        /*0008*/ 	.byte	0x04, 0x17
        /*000a*/ 	.short	(.L_9 - .L_8)
.L_8:
        /*000c*/ 	.word	0x00000000
        /*0010*/ 	.short	0x0001
        /*0012*/ 	.short	0x0008
        /*0014*/ 	.byte	0x00, 0xf0, 0x21, 0x00


	//----- nvinfo : EIATTR_KPARAM_INFO
	.align		4
.L_9:
        /*0018*/ 	.byte	0x04, 0x17
        /*001a*/ 	.short	(.L_11 - .L_10)
.L_10:
        /*001c*/ 	.word	0x00000000
        /*0020*/ 	.short	0x0000
        /*0022*/ 	.short	0x0000
        /*0024*/ 	.byte	0x00, 0xf0, 0x21, 0x00


	//----- nvinfo : EIATTR_SPARSE_MMA_MASK
	.align		4
.L_11:
        /*0028*/ 	.byte	0x03, 0x50
        /*002a*/ 	.short	0x0000


	//----- nvinfo : EIATTR_MAXREG_COUNT
	.align		4
        /*002c*/ 	.byte	0x03, 0x1b
        /*002e*/ 	.short	0x00ff


	//----- nvinfo : EIATTR_MERCURY_ISA_VERSION
	.align		4
        /*0030*/ 	.byte	0x03, 0x5f
        /*0032*/ 	.short	0x0101


	//----- nvinfo : EIATTR_VRC_CTA_INIT_COUNT
	.align		4
        /*0034*/ 	.byte	0x02, 0x4a
	.zero		1
	.zero		1


	//----- nvinfo : EIATTR_EXIT_INSTR_OFFSETS
	.align		4
        /*0038*/ 	.byte	0x04, 0x1c
        /*003a*/ 	.short	(.L_13 - .L_12)


	//   ....[0]....
.L_12:
        /*003c*/ 	.word	0x000000e0


	//----- nvinfo : EIATTR_CBANK_PARAM_SIZE
	.align		4
.L_13:
        /*0040*/ 	.byte	0x03, 0x19
        /*0042*/ 	.short	0x0010


	//----- nvinfo : EIATTR_PARAM_CBANK
	.align		4
        /*0044*/ 	.byte	0x04, 0x0a
        /*0046*/ 	.short	(.L_15 - .L_14)
	.align		4
.L_14:
        /*0048*/ 	.word	index@(.nv.constant0.subc_cc)
        /*004c*/ 	.short	0x0380
        /*004e*/ 	.short	0x0010


	//----- nvinfo : EIATTR_SW_WAR
	.align		4
.L_15:
        /*0050*/ 	.byte	0x04, 0x36
        /*0052*/ 	.short	(.L_17 - .L_16)
.L_16:
        /*0054*/ 	.word	0x00000008
.L_17:


//--------------------- .nv.callgraph             --------------------------
	.section	.nv.callgraph,"",@"SHT_CUDA_CALLGRAPH"
	.align	4
	.sectionentsize	8
	.align		4
        /*0000*/ 	.word	0x00000000
	.align		4
        /*0004*/ 	.word	0xffffffff
	.align		4
        /*0008*/ 	.word	0x00000000
	.align		4
        /*000c*/ 	.word	0xfffffffe
	.align		4
        /*0010*/ 	.word	0x00000000
	.align		4
        /*0014*/ 	.word	0xfffffffd
	.align		4
        /*0018*/ 	.word	0x00000000
	.align		4
        /*001c*/ 	.word	0xfffffffc


//--------------------- .text.subc_cc             --------------------------
	.section	.text.subc_cc,"ax",@progbits
	.align	128
        .global         subc_cc
        .type           subc_cc,@function
        .size           subc_cc,(.L_x_1 - subc_cc)
        .other          subc_cc,@"STO_CUDA_ENTRY STV_DEFAULT"
subc_cc:
.text.subc_cc:
[----:B------:R-:W-:Y:S08]  /*0000*/  LDC R1, c[0x0][0x37c] ;  /* 0x0000df00ff017b82 */ /* 0x000ff00000000800 */
[----:B------:R-:W0:Y:S01]  /*0010*/  LDC.64 R2, c[0x0][0x380] ;  /* 0x0000e000ff027b82 */ /* 0x000e220000000a00 */
[----:B------:R-:W0:Y:S02]  /*0020*/  LDCU.64 UR4, c[0x0][0x358] ;  /* 0x00006b00ff0477ac */ /* 0x000e240008000a00 */
[----:B0-----:R-:W2:Y:S04]  /*0030*/  LD.E R0, desc[UR4][R2.64] ;  /* 0x0000000402007980 */ /* 0x001ea8000c101900 */
[----:B------:R-:W2:Y:S04]  /*0040*/  LD.E R7, desc[UR4][R2.64+0x4] ;  /* 0x0000040402077980 */ /* 0x000ea8000c101900 */
[----:B------:R-:W3:Y:S04]  /*0050*/  LD.E R6, desc[UR4][R2.64+0x8] ;  /* 0x0000080402067980 */ /* 0x000ee8000c101900 */
[----:B------:R-:W4:Y:S01]  /*0060*/  LD.E R8, desc[UR4][R2.64+0xc] ;  /* 0x00000c0402087980 */ /* 0x000f22000c101900 */
[----:B------:R-:W0:Y:S01]  /*0070*/  LDC.64 R4, c[0x0][0x388] ;  /* 0x0000e200ff047b82 */ /* 0x000e220000000a00 */
[----:B--2---:R-:W-:-:S04]  /*0080*/  IADD3 R7, P0, PT, R0, -R7, RZ ;  /* 0x8000000700077210 */ /* 0x004fc80007f1e0ff */
[----:B---3--:R-:W-:Y:S01]  /*0090*/  IADD3.X R9, P0, PT, ~R6, R7, RZ, P0, !PT ;  /* 0x0000000706097210 */ /* 0x008fe2000071e5ff */
[----:B0-----:R-:W-:Y:S04]  /*00a0*/  ST.E desc[UR4][R4.64], R7 ;  /* 0x0000000704007985 */ /* 0x001fe8000c101904 */
[----:B----4-:R-:W-:Y:S01]  /*00b0*/  IMAD.X R11, R9, 0x1, ~R8, P0 ;  /* 0x00000001090b7824 */ /* 0x010fe200000e0e08 */
[----:B------:R-:W-:Y:S04]  /*00c0*/  ST.E desc[UR4][R4.64+0x4], R9 ;  /* 0x0000040904007985 */ /* 0x000fe8000c101904 */
[----:B------:R-:W-:Y:S01]  /*00d0*/  ST.E desc[UR4][R4.64+0x8], R11 ;  /* 0x0000080b04007985 */ /* 0x000fe2000c101904 */
[----:B------:R-:W-:Y:S05]  /*00e0*/  EXIT ;  /* 0x000000000000794d */ /* 0x000fea0003800000 */
.L_x_0:
[----:B------:R-:W-:-:S00]  /*00f0*/  BRA `(.L_x_0) ;  /* 0xfffffffc00fc7947 */ /* 0x000fc0000383ffff */
[----:B------:R-:W-:-:S00]  /*0100*/  NOP ;  /* 0x0000000000007918 */ /* 0x000fc00000000000 */
[----:B------:R-:W-:-:S00]  /*0110*/  NOP ;  /* 0x0000000000007918 */ /* 0x000fc00000000000 */
[----:B------:R-:W-:-:S00]  /*0120*/  NOP ;  /* 0x0000000000007918 */ /* 0x000fc00000000000 */
[----:B------:R-:W-:-:S00]  /*0130*/  NOP ;  /* 0x0000000000007918 */ /* 0x000fc00000000000 */
[----:B------:R-:W-:-:S00]  /*0140*/  NOP ;  /* 0x0000000000007918 */ /* 0x000fc00000000000 */
[----:B------:R-:W-:-:S00]  /*0150*/  NOP ;  /* 0x0000000000007918 */ /* 0x000fc00000000000 */
[----:B------:R-:W-:-:S00]  /*0160*/  NOP ;  /* 0x0000000000007918 */ /* 0x000fc00000000000 */
[----:B------:R-:W-:-:S00]  /*0170*/  NOP ;  /* 0x0000000000007918 */ /* 0x000fc00000000000 */
.L_x_1:


//--------------------- .nv.shared.reserved.0     --------------------------
	.section	.nv.shared.reserved.0,"aw",@nobits
	.weak		__nv_reservedSMEM_offset_0_alias
	.size		__nv_reservedSMEM_offset_0_alias, 0, 64
	.other		__nv_reservedSMEM_offset_0_alias,@"STO_CUDA_RESERVED_SHARED STV_DEFAULT"
__nv_reservedSMEM_offset_0_alias:
	.zero		0
	.zero		64


//--------------------- .nv.constant0.subc_cc     --------------------------
	.section	.nv.constant0.subc_cc,"a",@progbits
	.sectionflags	@""
	.align	4
.nv.constant0.subc_cc:
	.zero		912


//--------------------- SYMBOLS --------------------------

	.type		.nv.reservedSmem.offset0,@object
	.size		.nv.reservedSmem.offset0,0x4
